//
// Generated by NVIDIA NVVM Compiler
//
// Compiler Build ID: CL-36424714
// Cuda compilation tools, release 13.0, V13.0.88
// Based on NVVM 20.0.0
//

.version 9.0
.target sm_100
.address_size 64

	// .globl	_Z9gpu_exp_zPKdS0_Pdyi
.extern .shared .align 16 .b8 sdata[];

.visible .entry _Z9gpu_exp_zPKdS0_Pdyi(
	.param .u64 .ptr .align 1 _Z9gpu_exp_zPKdS0_Pdyi_param_0,
	.param .u64 .ptr .align 1 _Z9gpu_exp_zPKdS0_Pdyi_param_1,
	.param .u64 .ptr .align 1 _Z9gpu_exp_zPKdS0_Pdyi_param_2,
	.param .u64 _Z9gpu_exp_zPKdS0_Pdyi_param_3,
	.param .u32 _Z9gpu_exp_zPKdS0_Pdyi_param_4
)
{
	.reg .pred 	%p<7>;
	.reg .b32 	%r<16>;
	.reg .b64 	%rd<26>;
	.reg .b64 	%fd<16>;

	ld.param.u64 	%rd2, [_Z9gpu_exp_zPKdS0_Pdyi_param_0];
	ld.param.u64 	%rd3, [_Z9gpu_exp_zPKdS0_Pdyi_param_1];
	ld.param.u64 	%rd4, [_Z9gpu_exp_zPKdS0_Pdyi_param_2];
	ld.param.u64 	%rd5, [_Z9gpu_exp_zPKdS0_Pdyi_param_3];
	ld.param.u32 	%r6, [_Z9gpu_exp_zPKdS0_Pdyi_param_4];
	mov.u32 	%r1, %tid.x;
	mov.u32 	%r7, %ctaid.x;
	mov.u32 	%r15, %ntid.x;
	mad.lo.s32 	%r8, %r7, %r15, %r1;
	cvt.s64.s32 	%rd1, %r8;
	setp.le.u64 	%p1, %rd5, %rd1;
	mov.f64 	%fd15, 0d0000000000000000;
	@%p1 bra 	$L__BB0_2;
	cvt.u32.u64 	%r9, %rd1;
	cvta.to.global.u64 	%rd6, %rd2;
	cvta.to.global.u64 	%rd7, %rd3;
	add.s32 	%r10, %r6, %r9;
	cvt.s64.s32 	%rd8, %r10;
	shr.u64 	%rd9, %rd8, 32;
	xor.b64  	%rd10, %rd9, %rd8;
	shr.u64 	%rd11, %rd10, 16;
	xor.b64  	%rd12, %rd11, %rd10;
	shr.u64 	%rd13, %rd12, 8;
	xor.b64  	%rd14, %rd13, %rd12;
	shr.u64 	%rd15, %rd14, 4;
	xor.b64  	%rd16, %rd15, %rd14;
	shr.u64 	%rd17, %rd16, 2;
	xor.b64  	%rd18, %rd17, %rd16;
	shr.u64 	%rd19, %rd18, 1;
	xor.b64  	%rd20, %rd19, %rd18;
	and.b64  	%rd21, %rd20, 1;
	setp.eq.b64 	%p2, %rd21, 1;
	shl.b64 	%rd22, %rd1, 3;
	add.s64 	%rd23, %rd6, %rd22;
	ld.global.f64 	%fd4, [%rd23];
	add.s64 	%rd24, %rd7, %rd22;
	ld.global.f64 	%fd5, [%rd24];
	mul.f64 	%fd6, %fd5, %fd5;
	fma.rn.f64 	%fd7, %fd4, %fd4, %fd6;
	mov.f64 	%fd8, 0d0000000000000000;
	sub.f64 	%fd9, %fd8, %fd7;
	selp.f64 	%fd15, %fd9, %fd7, %p2;
$L__BB0_2:
	shl.b32 	%r11, %r1, 3;
	mov.u32 	%r12, sdata;
	add.s32 	%r3, %r12, %r11;
	st.shared.f64 	[%r3], %fd15;
	bar.sync 	0;
	setp.lt.u32 	%p3, %r15, 2;
	@%p3 bra 	$L__BB0_6;
$L__BB0_3:
	shr.u32 	%r5, %r15, 1;
	setp.ge.u32 	%p4, %r1, %r5;
	@%p4 bra 	$L__BB0_5;
	shl.b32 	%r13, %r5, 3;
	add.s32 	%r14, %r3, %r13;
	ld.shared.f64 	%fd10, [%r14];
	ld.shared.f64 	%fd11, [%r3];
	add.f64 	%fd12, %fd10, %fd11;
	st.shared.f64 	[%r3], %fd12;
$L__BB0_5:
	bar.sync 	0;
	setp.gt.u32 	%p5, %r15, 3;
	mov.u32 	%r15, %r5;
	@%p5 bra 	$L__BB0_3;
$L__BB0_6:
	setp.ne.s32 	%p6, %r1, 0;
	@%p6 bra 	$L__BB0_8;
	ld.shared.f64 	%fd13, [sdata];
	cvta.to.global.u64 	%rd25, %rd4;
	atom.global.add.f64 	%fd14, [%rd25], %fd13;
$L__BB0_8:
	ret;

}
	// .globl	_Z14gpu_exp_z_bitsPKmmPKdS2_Pdyi
.visible .entry _Z14gpu_exp_z_bitsPKmmPKdS2_Pdyi(
	.param .u64 .ptr .align 1 _Z14gpu_exp_z_bitsPKmmPKdS2_Pdyi_param_0,
	.param .u64 _Z14gpu_exp_z_bitsPKmmPKdS2_Pdyi_param_1,
	.param .u64 .ptr .align 1 _Z14gpu_exp_z_bitsPKmmPKdS2_Pdyi_param_2,
	.param .u64 .ptr .align 1 _Z14gpu_exp_z_bitsPKmmPKdS2_Pdyi_param_3,
	.param .u64 .ptr .align 1 _Z14gpu_exp_z_bitsPKmmPKdS2_Pdyi_param_4,
	.param .u64 _Z14gpu_exp_z_bitsPKmmPKdS2_Pdyi_param_5,
	.param .u32 _Z14gpu_exp_z_bitsPKmmPKdS2_Pdyi_param_6
)
{
	.reg .pred 	%p<20>;
	.reg .b32 	%r<45>;
	.reg .b64 	%rd<158>;
	.reg .b64 	%fd<16>;

	ld.param.u64 	%rd40, [_Z14gpu_exp_z_bitsPKmmPKdS2_Pdyi_param_0];
	ld.param.u64 	%rd36, [_Z14gpu_exp_z_bitsPKmmPKdS2_Pdyi_param_1];
	ld.param.u64 	%rd37, [_Z14gpu_exp_z_bitsPKmmPKdS2_Pdyi_param_2];
	ld.param.u64 	%rd38, [_Z14gpu_exp_z_bitsPKmmPKdS2_Pdyi_param_3];
	ld.param.u64 	%rd39, [_Z14gpu_exp_z_bitsPKmmPKdS2_Pdyi_param_4];
	ld.param.u64 	%rd41, [_Z14gpu_exp_z_bitsPKmmPKdS2_Pdyi_param_5];
	ld.param.u32 	%r6, [_Z14gpu_exp_z_bitsPKmmPKdS2_Pdyi_param_6];
	cvta.to.global.u64 	%rd1, %rd40;
	mov.u32 	%r1, %tid.x;
	mov.u32 	%r7, %ctaid.x;
	mov.u32 	%r44, %ntid.x;
	mad.lo.s32 	%r8, %r7, %r44, %r1;
	cvt.s64.s32 	%rd2, %r8;
	setp.le.u64 	%p3, %rd41, %rd2;
	mov.f64 	%fd15, 0d0000000000000000;
	@%p3 bra 	$L__BB1_16;
	cvt.u32.u64 	%r9, %rd2;
	add.s32 	%r10, %r6, %r9;
	cvt.s64.s32 	%rd3, %r10;
	setp.eq.s64 	%p5, %rd36, 0;
	mov.pred 	%p19, -1;
	@%p5 bra 	$L__BB1_15;
	and.b64  	%rd4, %rd36, 15;
	setp.lt.u64 	%p6, %rd36, 16;
	mov.b64 	%rd149, 0;
	mov.u64 	%rd157, %rd149;
	@%p6 bra 	$L__BB1_5;
	and.b64  	%rd149, %rd36, -16;
	add.s64 	%rd142, %rd1, 64;
	mov.b64 	%rd157, 0;
	mov.u64 	%rd143, %rd149;
$L__BB1_4:
	.pragma "nounroll";
	ld.global.u32 	%r11, [%rd142+-64];
	shr.u64 	%rd45, %rd3, %r11;
	and.b64  	%rd46, %rd45, 1;
	add.s64 	%rd47, %rd46, %rd157;
	ld.global.u32 	%r12, [%rd142+-56];
	shr.u64 	%rd48, %rd3, %r12;
	and.b64  	%rd49, %rd48, 1;
	add.s64 	%rd50, %rd49, %rd47;
	ld.global.u32 	%r13, [%rd142+-48];
	shr.u64 	%rd51, %rd3, %r13;
	and.b64  	%rd52, %rd51, 1;
	add.s64 	%rd53, %rd52, %rd50;
	ld.global.u32 	%r14, [%rd142+-40];
	shr.u64 	%rd54, %rd3, %r14;
	and.b64  	%rd55, %rd54, 1;
	add.s64 	%rd56, %rd55, %rd53;
	ld.global.u32 	%r15, [%rd142+-32];
	shr.u64 	%rd57, %rd3, %r15;
	and.b64  	%rd58, %rd57, 1;
	add.s64 	%rd59, %rd58, %rd56;
	ld.global.u32 	%r16, [%rd142+-24];
	shr.u64 	%rd60, %rd3, %r16;
	and.b64  	%rd61, %rd60, 1;
	add.s64 	%rd62, %rd61, %rd59;
	ld.global.u32 	%r17, [%rd142+-16];
	shr.u64 	%rd63, %rd3, %r17;
	and.b64  	%rd64, %rd63, 1;
	add.s64 	%rd65, %rd64, %rd62;
	ld.global.u32 	%r18, [%rd142+-8];
	shr.u64 	%rd66, %rd3, %r18;
	and.b64  	%rd67, %rd66, 1;
	add.s64 	%rd68, %rd67, %rd65;
	ld.global.u32 	%r19, [%rd142];
	shr.u64 	%rd69, %rd3, %r19;
	and.b64  	%rd70, %rd69, 1;
	add.s64 	%rd71, %rd70, %rd68;
	ld.global.u32 	%r20, [%rd142+8];
	shr.u64 	%rd72, %rd3, %r20;
	and.b64  	%rd73, %rd72, 1;
	add.s64 	%rd74, %rd73, %rd71;
	ld.global.u32 	%r21, [%rd142+16];
	shr.u64 	%rd75, %rd3, %r21;
	and.b64  	%rd76, %rd75, 1;
	add.s64 	%rd77, %rd76, %rd74;
	ld.global.u32 	%r22, [%rd142+24];
	shr.u64 	%rd78, %rd3, %r22;
	and.b64  	%rd79, %rd78, 1;
	add.s64 	%rd80, %rd79, %rd77;
	ld.global.u32 	%r23, [%rd142+32];
	shr.u64 	%rd81, %rd3, %r23;
	and.b64  	%rd82, %rd81, 1;
	add.s64 	%rd83, %rd82, %rd80;
	ld.global.u32 	%r24, [%rd142+40];
	shr.u64 	%rd84, %rd3, %r24;
	and.b64  	%rd85, %rd84, 1;
	add.s64 	%rd86, %rd85, %rd83;
	ld.global.u32 	%r25, [%rd142+48];
	shr.u64 	%rd87, %rd3, %r25;
	and.b64  	%rd88, %rd87, 1;
	add.s64 	%rd89, %rd88, %rd86;
	ld.global.u32 	%r26, [%rd142+56];
	shr.u64 	%rd90, %rd3, %r26;
	and.b64  	%rd91, %rd90, 1;
	add.s64 	%rd157, %rd91, %rd89;
	add.s64 	%rd143, %rd143, -16;
	add.s64 	%rd142, %rd142, 128;
	setp.ne.s64 	%p7, %rd143, 0;
	@%p7 bra 	$L__BB1_4;
$L__BB1_5:
	setp.eq.s64 	%p8, %rd4, 0;
	@%p8 bra 	$L__BB1_14;
	and.b64  	%rd16, %rd36, 7;
	setp.lt.u64 	%p9, %rd4, 8;
	@%p9 bra 	$L__BB1_8;
	shl.b64 	%rd93, %rd149, 3;
	add.s64 	%rd94, %rd1, %rd93;
	ld.global.u32 	%r27, [%rd94];
	shr.u64 	%rd95, %rd3, %r27;
	and.b64  	%rd96, %rd95, 1;
	add.s64 	%rd97, %rd96, %rd157;
	ld.global.u32 	%r28, [%rd94+8];
	shr.u64 	%rd98, %rd3, %r28;
	and.b64  	%rd99, %rd98, 1;
	add.s64 	%rd100, %rd99, %rd97;
	ld.global.u32 	%r29, [%rd94+16];
	shr.u64 	%rd101, %rd3, %r29;
	and.b64  	%rd102, %rd101, 1;
	add.s64 	%rd103, %rd102, %rd100;
	ld.global.u32 	%r30, [%rd94+24];
	shr.u64 	%rd104, %rd3, %r30;
	and.b64  	%rd105, %rd104, 1;
	add.s64 	%rd106, %rd105, %rd103;
	ld.global.u32 	%r31, [%rd94+32];
	shr.u64 	%rd107, %rd3, %r31;
	and.b64  	%rd108, %rd107, 1;
	add.s64 	%rd109, %rd108, %rd106;
	ld.global.u32 	%r32, [%rd94+40];
	shr.u64 	%rd110, %rd3, %r32;
	and.b64  	%rd111, %rd110, 1;
	add.s64 	%rd112, %rd111, %rd109;
	ld.global.u32 	%r33, [%rd94+48];
	shr.u64 	%rd113, %rd3, %r33;
	and.b64  	%rd114, %rd113, 1;
	add.s64 	%rd115, %rd114, %rd112;
	ld.global.u32 	%r34, [%rd94+56];
	shr.u64 	%rd116, %rd3, %r34;
	and.b64  	%rd117, %rd116, 1;
	add.s64 	%rd157, %rd117, %rd115;
	add.s64 	%rd149, %rd149, 8;
$L__BB1_8:
	setp.eq.s64 	%p10, %rd16, 0;
	@%p10 bra 	$L__BB1_14;
	and.b64  	%rd154, %rd36, 3;
	setp.lt.u64 	%p11, %rd16, 4;
	@%p11 bra 	$L__BB1_11;
	shl.b64 	%rd119, %rd149, 3;
	add.s64 	%rd120, %rd1, %rd119;
	ld.global.u32 	%r35, [%rd120];
	shr.u64 	%rd121, %rd3, %r35;
	and.b64  	%rd122, %rd121, 1;
	add.s64 	%rd123, %rd122, %rd157;
	ld.global.u32 	%r36, [%rd120+8];
	shr.u64 	%rd124, %rd3, %r36;
	and.b64  	%rd125, %rd124, 1;
	add.s64 	%rd126, %rd125, %rd123;
	ld.global.u32 	%r37, [%rd120+16];
	shr.u64 	%rd127, %rd3, %r37;
	and.b64  	%rd128, %rd127, 1;
	add.s64 	%rd129, %rd128, %rd126;
	ld.global.u32 	%r38, [%rd120+24];
	shr.u64 	%rd130, %rd3, %r38;
	and.b64  	%rd131, %rd130, 1;
	add.s64 	%rd157, %rd131, %rd129;
	add.s64 	%rd149, %rd149, 4;
$L__BB1_11:
	setp.eq.s64 	%p12, %rd154, 0;
	@%p12 bra 	$L__BB1_14;
	shl.b64 	%rd132, %rd149, 3;
	add.s64 	%rd155, %rd1, %rd132;
$L__BB1_13:
	.pragma "nounroll";
	ld.global.u32 	%r39, [%rd155];
	shr.u64 	%rd133, %rd3, %r39;
	and.b64  	%rd134, %rd133, 1;
	add.s64 	%rd157, %rd134, %rd157;
	add.s64 	%rd155, %rd155, 8;
	add.s64 	%rd154, %rd154, -1;
	setp.ne.s64 	%p13, %rd154, 0;
	@%p13 bra 	$L__BB1_13;
$L__BB1_14:
	and.b64  	%rd135, %rd157, 1;
	setp.eq.b64 	%p14, %rd135, 1;
	not.pred 	%p19, %p14;
$L__BB1_15:
	cvta.to.global.u64 	%rd136, %rd37;
	shl.b64 	%rd137, %rd2, 3;
	add.s64 	%rd138, %rd136, %rd137;
	ld.global.f64 	%fd4, [%rd138];
	cvta.to.global.u64 	%rd139, %rd38;
	add.s64 	%rd140, %rd139, %rd137;
	ld.global.f64 	%fd5, [%rd140];
	mul.f64 	%fd6, %fd5, %fd5;
	fma.rn.f64 	%fd7, %fd4, %fd4, %fd6;
	mov.f64 	%fd8, 0d0000000000000000;
	sub.f64 	%fd9, %fd8, %fd7;
	selp.f64 	%fd15, %fd9, %fd7, %p19;
$L__BB1_16:
	shl.b32 	%r40, %r1, 3;
	mov.u32 	%r41, sdata;
	add.s32 	%r3, %r41, %r40;
	st.shared.f64 	[%r3], %fd15;
	bar.sync 	0;
	setp.lt.u32 	%p15, %r44, 2;
	@%p15 bra 	$L__BB1_20;
$L__BB1_17:
	shr.u32 	%r5, %r44, 1;
	setp.ge.u32 	%p16, %r1, %r5;
	@%p16 bra 	$L__BB1_19;
	shl.b32 	%r42, %r5, 3;
	add.s32 	%r43, %r3, %r42;
	ld.shared.f64 	%fd10, [%r43];
	ld.shared.f64 	%fd11, [%r3];
	add.f64 	%fd12, %fd10, %fd11;
	st.shared.f64 	[%r3], %fd12;
$L__BB1_19:
	bar.sync 	0;
	setp.gt.u32 	%p17, %r44, 3;
	mov.u32 	%r44, %r5;
	@%p17 bra 	$L__BB1_17;
$L__BB1_20:
	setp.ne.s32 	%p18, %r1, 0;
	@%p18 bra 	$L__BB1_22;
	ld.shared.f64 	%fd13, [sdata];
	cvta.to.global.u64 	%rd141, %rd39;
	atom.global.add.f64 	%fd14, [%rd141], %fd13;
$L__BB1_22:
	ret;

}


// ===== COMPILED SASS (sm_100) =====

	.target	sm_100

	.elftype	@"ET_EXEC"


//--------------------- .note.nv.tkinfo           --------------------------
	.section	.note.nv.tkinfo,"",@"SHT_NOTE"
	.sectionflags	@"SHF_NOTE_NV_TKINFO"
	.tkinfo
        /*0018*/ 	.word	0x00000002
        /*0030*/ 	.string	""
        /*0030*/ 	.string	"ptxas"
        /*0030*/ 	.string	"Cuda compilation tools, release 13.0, V13.0.88"
        /*0030*/ 	.string	"Build cuda_13.0.r13.0/compiler.36424714_0"
        /*0030*/ 	.string	"-arch sm_100 -m 64 "



//--------------------- .note.nv.cuinfo           --------------------------
	.section	.note.nv.cuinfo,"",@"SHT_NOTE"
	.sectionflags	@"SHF_NOTE_NV_CUINFO"
        /*0018*/ 	.short	0x0002
        /*001a*/ 	.short	0x0064
        /*001c*/ 	.short	0x0082
	.zero		2


//--------------------- .nv.info                  --------------------------
	.section	.nv.info,"",@"SHT_CUDA_INFO"
	.align	4


	//----- nvinfo : EIATTR_REGCOUNT
	.align		4
        /*0000*/ 	.byte	0x04, 0x2f
        /*0002*/ 	.short	(.L_1 - .L_0)
	.align		4
.L_0:
        /*0004*/ 	.word	index@(_Z9gpu_exp_zPKdS0_Pdyi)
        /*0008*/ 	.word	0x0000000e


	//----- nvinfo : EIATTR_FRAME_SIZE
	.align		4
.L_1:
        /*000c*/ 	.byte	0x04, 0x11
        /*000e*/ 	.short	(.L_3 - .L_2)
	.align		4
.L_2:
        /*0010*/ 	.word	index@(_Z9gpu_exp_zPKdS0_Pdyi)
        /*0014*/ 	.word	0x00000000


	//----- nvinfo : EIATTR_REGCOUNT
	.align		4
.L_3:
        /*0018*/ 	.byte	0x04, 0x2f
        /*001a*/ 	.short	(.L_5 - .L_4)
	.align		4
.L_4:
        /*001c*/ 	.word	index@(_Z14gpu_exp_z_bitsPKmmPKdS2_Pdyi)
        /*0020*/ 	.word	0x0000001e


	//----- nvinfo : EIATTR_FRAME_SIZE
	.align		4
.L_5:
        /*0024*/ 	.byte	0x04, 0x11
        /*0026*/ 	.short	(.L_7 - .L_6)
	.align		4
.L_6:
        /*0028*/ 	.word	index@(_Z14gpu_exp_z_bitsPKmmPKdS2_Pdyi)
        /*002c*/ 	.word	0x00000000


	//----- nvinfo : EIATTR_MIN_STACK_SIZE
	.align		4
.L_7:
        /*0030*/ 	.byte	0x04, 0x12
        /*0032*/ 	.short	(.L_9 - .L_8)
	.align		4
.L_8:
        /*0034*/ 	.word	index@(_Z14gpu_exp_z_bitsPKmmPKdS2_Pdyi)
        /*0038*/ 	.word	0x00000000


	//----- nvinfo : EIATTR_MIN_STACK_SIZE
	.align		4
.L_9:
        /*003c*/ 	.byte	0x04, 0x12
        /*003e*/ 	.short	(.L_11 - .L_10)
	.align		4
.L_10:
        /*0040*/ 	.word	index@(_Z9gpu_exp_zPKdS0_Pdyi)
        /*0044*/ 	.word	0x00000000
.L_11:


//--------------------- .nv.compat                --------------------------
	.section	.nv.compat,"",@"SHT_CUDA_COMPAT_INFO"
	.align	4
        /*0000*/ 	.byte	0x02, 0x09, 0x00, 0x00, 0x02, 0x02, 0x01, 0x00, 0x02, 0x05, 0x05, 0x00, 0x03, 0x07, 0x01, 0x01
        /*0010*/ 	.byte	0x02, 0x03, 0x00, 0x00, 0x02, 0x06, 0x01, 0x00, 0x04, 0x0b, 0x08, 0x00, 0x01, 0x00, 0x00, 0x00
        /*0020*/ 	.byte	0x00, 0x00, 0x00, 0x00


//--------------------- .nv.info._Z14gpu_exp_z_bitsPKmmPKdS2_Pdyi --------------------------
	.section	.nv.info._Z14gpu_exp_z_bitsPKmmPKdS2_Pdyi,"",@"SHT_CUDA_INFO"
	.sectionflags	@""
	.align	4


	//----- nvinfo : EIATTR_CUDA_API_VERSION
	.align		4
        /*0000*/ 	.byte	0x04, 0x37
        /*0002*/ 	.short	(.L_13 - .L_12)
.L_12:
        /*0004*/ 	.word	0x00000082


	//----- nvinfo : EIATTR_KPARAM_INFO
	.align		4
.L_13:
        /*0008*/ 	.byte	0x04, 0x17
        /*000a*/ 	.short	(.L_15 - .L_14)
.L_14:
        /*000c*/ 	.word	0x00000000
        /*0010*/ 	.short	0x0006
        /*0012*/ 	.short	0x0030
        /*0014*/ 	.byte	0x00, 0xf0, 0x11, 0x00


	//----- nvinfo : EIATTR_KPARAM_INFO
	.align		4
.L_15:
        /*0018*/ 	.byte	0x04, 0x17
        /*001a*/ 	.short	(.L_17 - .L_16)
.L_16:
        /*001c*/ 	.word	0x00000000
        /*0020*/ 	.short	0x0005
        /*0022*/ 	.short	0x0028
        /*0024*/ 	.byte	0x00, 0xf0, 0x21, 0x00


	//----- nvinfo : EIATTR_KPARAM_INFO
	.align		4
.L_17:
        /*0028*/ 	.byte	0x04, 0x17
        /*002a*/ 	.short	(.L_19 - .L_18)
.L_18:
        /*002c*/ 	.word	0x00000000
        /*0030*/ 	.short	0x0004
        /*0032*/ 	.short	0x0020
        /*0034*/ 	.byte	0x00, 0xf5, 0x21, 0x00


	//----- nvinfo : EIATTR_KPARAM_INFO
	.align		4
.L_19:
        /*0038*/ 	.byte	0x04, 0x17
        /*003a*/ 	.short	(.L_21 - .L_20)
.L_20:
        /*003c*/ 	.word	0x00000000
        /*0040*/ 	.short	0x0003
        /*0042*/ 	.short	0x0018
        /*0044*/ 	.byte	0x00, 0xf5, 0x21, 0x00


	//----- nvinfo : EIATTR_KPARAM_INFO
	.align		4
.L_21:
        /*0048*/ 	.byte	0x04, 0x17
        /*004a*/ 	.short	(.L_23 - .L_22)
.L_22:
        /*004c*/ 	.word	0x00000000
        /*0050*/ 	.short	0x0002
        /*0052*/ 	.short	0x0010
        /*0054*/ 	.byte	0x00, 0xf5, 0x21, 0x00


	//----- nvinfo : EIATTR_KPARAM_INFO
	.align		4
.L_23:
        /*0058*/ 	.byte	0x04, 0x17
        /*005a*/ 	.short	(.L_25 - .L_24)
.L_24:
        /*005c*/ 	.word	0x00000000
        /*0060*/ 	.short	0x0001
        /*0062*/ 	.short	0x0008
        /*0064*/ 	.byte	0x00, 0xf0, 0x21, 0x00


	//----- nvinfo : EIATTR_KPARAM_INFO
	.align		4
.L_25:
        /*0068*/ 	.byte	0x04, 0x17
        /*006a*/ 	.short	(.L_27 - .L_26)
.L_26:
        /*006c*/ 	.word	0x00000000
        /*0070*/ 	.short	0x0000
        /*0072*/ 	.short	0x0000
        /*0074*/ 	.byte	0x00, 0xf5, 0x21, 0x00


	//----- nvinfo : EIATTR_SPARSE_MMA_MASK
	.align		4
.L_27:
        /*0078*/ 	.byte	0x03, 0x50
        /*007a*/ 	.short	0x0000


	//----- nvinfo : EIATTR_MAXREG_COUNT
	.align		4
        /*007c*/ 	.byte	0x03, 0x1b
        /*007e*/ 	.short	0x00ff


	//----- nvinfo : EIATTR_NUM_BARRIERS
	.align		4
        /*0080*/ 	.byte	0x02, 0x4c
        /*0082*/ 	.byte	0x01
	.zero		1


	//----- nvinfo : EIATTR_MERCURY_ISA_VERSION
	.align		4
        /*0084*/ 	.byte	0x03, 0x5f
        /*0086*/ 	.short	0x0101


	//----- nvinfo : EIATTR_VRC_CTA_INIT_COUNT
	.align		4
        /*0088*/ 	.byte	0x02, 0x4a
	.zero		1
	.zero		1


	//----- nvinfo : EIATTR_EXIT_INSTR_OFFSETS
	.align		4
        /*008c*/ 	.byte	0x04, 0x1c
        /*008e*/ 	.short	(.L_29 - .L_28)


	//   ....[0]....
.L_28:
        /*0090*/ 	.word	0x00000e00


	//   ....[1]....
        /*0094*/ 	.word	0x00000e70


	//----- nvinfo : EIATTR_CRS_STACK_SIZE
	.align		4
.L_29:
        /*0098*/ 	.byte	0x04, 0x1e
        /*009a*/ 	.short	(.L_31 - .L_30)
.L_30:
        /*009c*/ 	.word	0x00000000


	//----- nvinfo : EIATTR_CBANK_PARAM_SIZE
	.align		4
.L_31:
        /*00a0*/ 	.byte	0x03, 0x19
        /*00a2*/ 	.short	0x0034


	//----- nvinfo : EIATTR_PARAM_CBANK
	.align		4
        /*00a4*/ 	.byte	0x04, 0x0a
        /*00a6*/ 	.short	(.L_33 - .L_32)
	.align		4
.L_32:
        /*00a8*/ 	.word	index@(.nv.constant0._Z14gpu_exp_z_bitsPKmmPKdS2_Pdyi)
        /*00ac*/ 	.short	0x0380
        /*00ae*/ 	.short	0x0034


	//----- nvinfo : EIATTR_SW_WAR
	.align		4
.L_33:
        /*00b0*/ 	.byte	0x04, 0x36
        /*00b2*/ 	.short	(.L_35 - .L_34)
.L_34:
        /*00b4*/ 	.word	0x00000008
.L_35:


//--------------------- .nv.info._Z9gpu_exp_zPKdS0_Pdyi --------------------------
	.section	.nv.info._Z9gpu_exp_zPKdS0_Pdyi,"",@"SHT_CUDA_INFO"
	.sectionflags	@""
	.align	4


	//----- nvinfo : EIATTR_CUDA_API_VERSION
	.align		4
        /*0000*/ 	.byte	0x04, 0x37
        /*0002*/ 	.short	(.L_37 - .L_36)
.L_36:
        /*0004*/ 	.word	0x00000082


	//----- nvinfo : EIATTR_KPARAM_INFO
	.align		4
.L_37:
        /*0008*/ 	.byte	0x04, 0x17
        /*000a*/ 	.short	(.L_39 - .L_38)
.L_38:
        /*000c*/ 	.word	0x00000000
        /*0010*/ 	.short	0x0004
        /*0012*/ 	.short	0x0020
        /*0014*/ 	.byte	0x00, 0xf0, 0x11, 0x00


	//----- nvinfo : EIATTR_KPARAM_INFO
	.align		4
.L_39:
        /*0018*/ 	.byte	0x04, 0x17
        /*001a*/ 	.short	(.L_41 - .L_40)
.L_40:
        /*001c*/ 	.word	0x00000000
        /*0020*/ 	.short	0x0003
        /*0022*/ 	.short	0x0018
        /*0024*/ 	.byte	0x00, 0xf0, 0x21, 0x00


	//----- nvinfo : EIATTR_KPARAM_INFO
	.align		4
.L_41:
        /*0028*/ 	.byte	0x04, 0x17
        /*002a*/ 	.short	(.L_43 - .L_42)
.L_42:
        /*002c*/ 	.word	0x00000000
        /*0030*/ 	.short	0x0002
        /*0032*/ 	.short	0x0010
        /*0034*/ 	.byte	0x00, 0xf5, 0x21, 0x00


	//----- nvinfo : EIATTR_KPARAM_INFO
	.align		4
.L_43:
        /*0038*/ 	.byte	0x04, 0x17
        /*003a*/ 	.short	(.L_45 - .L_44)
.L_44:
        /*003c*/ 	.word	0x00000000
        /*0040*/ 	.short	0x0001
        /*0042*/ 	.short	0x0008
        /*0044*/ 	.byte	0x00, 0xf5, 0x21, 0x00


	//----- nvinfo : EIATTR_KPARAM_INFO
	.align		4
.L_45:
        /*0048*/ 	.byte	0x04, 0x17
        /*004a*/ 	.short	(.L_47 - .L_46)
.L_46:
        /*004c*/ 	.word	0x00000000
        /*0050*/ 	.short	0x0000
        /*0052*/ 	.short	0x0000
        /*0054*/ 	.byte	0x00, 0xf5, 0x21, 0x00


	//----- nvinfo : EIATTR_SPARSE_MMA_MASK
	.align		4
.L_47:
        /*0058*/ 	.byte	0x03, 0x50
        /*005a*/ 	.short	0x0000


	//----- nvinfo : EIATTR_MAXREG_COUNT
	.align		4
        /*005c*/ 	.byte	0x03, 0x1b
        /*005e*/ 	.short	0x00ff


	//----- nvinfo : EIATTR_NUM_BARRIERS
	.align		4
        /*0060*/ 	.byte	0x02, 0x4c
        /*0062*/ 	.byte	0x01
	.zero		1


	//----- nvinfo : EIATTR_MERCURY_ISA_VERSION
	.align		4
        /*0064*/ 	.byte	0x03, 0x5f
        /*0066*/ 	.short	0x0101


	//----- nvinfo : EIATTR_VRC_CTA_INIT_COUNT
	.align		4
        /*0068*/ 	.byte	0x02, 0x4a
	.zero		1
	.zero		1


	//----- nvinfo : EIATTR_EXIT_INSTR_OFFSETS
	.align		4
        /*006c*/ 	.byte	0x04, 0x1c
        /*006e*/ 	.short	(.L_49 - .L_48)


	//   ....[0]....
.L_48:
        /*0070*/ 	.word	0x00000480


	//   ....[1]....
        /*0074*/ 	.word	0x000004f0


	//----- nvinfo : EIATTR_CRS_STACK_SIZE
	.align		4
.L_49:
        /*0078*/ 	.byte	0x04, 0x1e
        /*007a*/ 	.short	(.L_51 - .L_50)
.L_50:
        /*007c*/ 	.word	0x00000000


	//----- nvinfo : EIATTR_CBANK_PARAM_SIZE
	.align		4
.L_51:
        /*0080*/ 	.byte	0x03, 0x19
        /*0082*/ 	.short	0x0024


	//----- nvinfo : EIATTR_PARAM_CBANK
	.align		4
        /*0084*/ 	.byte	0x04, 0x0a
        /*0086*/ 	.short	(.L_53 - .L_52)
	.align		4
.L_52:
        /*0088*/ 	.word	index@(.nv.constant0._Z9gpu_exp_zPKdS0_Pdyi)
        /*008c*/ 	.short	0x0380
        /*008e*/ 	.short	0x0024


	//----- nvinfo : EIATTR_SW_WAR
	.align		4
.L_53:
        /*0090*/ 	.byte	0x04, 0x36
        /*0092*/ 	.short	(.L_55 - .L_54)
.L_54:
        /*0094*/ 	.word	0x00000008
.L_55:


//--------------------- .nv.callgraph             --------------------------
	.section	.nv.callgraph,"",@"SHT_CUDA_CALLGRAPH"
	.align	4
	.sectionentsize	8
	.align		4
        /*0000*/ 	.word	0x00000000
	.align		4
        /*0004*/ 	.word	0xffffffff
	.align		4
        /*0008*/ 	.word	0x00000000
	.align		4
        /*000c*/ 	.word	0xfffffffe
	.align		4
        /*0010*/ 	.word	0x00000000
	.align		4
        /*0014*/ 	.word	0xfffffffd
	.align		4
        /*0018*/ 	.word	0x00000000
	.align		4
        /*001c*/ 	.word	0xfffffffc


//--------------------- .text._Z14gpu_exp_z_bitsPKmmPKdS2_Pdyi --------------------------
	.section	.text._Z14gpu_exp_z_bitsPKmmPKdS2_Pdyi,"ax",@progbits
	.align	128
        .global         _Z14gpu_exp_z_bitsPKmmPKdS2_Pdyi
        .type           _Z14gpu_exp_z_bitsPKmmPKdS2_Pdyi,@function
        .size           _Z14gpu_exp_z_bitsPKmmPKdS2_Pdyi,(.L_x_16 - _Z14gpu_exp_z_bitsPKmmPKdS2_Pdyi)
        .other          _Z14gpu_exp_z_bitsPKmmPKdS2_Pdyi,@"STO_CUDA_ENTRY STV_DEFAULT"
_Z14gpu_exp_z_bitsPKmmPKdS2_Pdyi:
.text._Z14gpu_exp_z_bitsPKmmPKdS2_Pdyi:
[----:B------:R-:W-:Y:S01]  /*0000*/  LDC R1, c[0x0][0x37c] ;  /* 0x0000df00ff017b82 */ /* 0x000fe20000000800 */
[----:B------:R-:W0:Y:S07]  /*0010*/  S2R R0, SR_TID.X ;  /* 0x0000000000007919 */ /* 0x000e2e0000002100 */
[----:B------:R-:W0:Y:S01]  /*0020*/  S2UR UR4, SR_CTAID.X ;  /* 0x00000000000479c3 */ /* 0x000e220000002500 */
[----:B------:R-:W1:Y:S01]  /*0030*/  LDCU.64 UR8, c[0x0][0x3a8] ;  /* 0x00007500ff0877ac */ /* 0x000e620008000a00 */
[----:B------:R-:W-:Y:S01]  /*0040*/  BSSY.RECONVERGENT B0, `(.L_x_0) ;  /* 0x00000c7000007945 */ /* 0x000fe20003800200 */
[----:B------:R-:W-:Y:S01]  /*0050*/  CS2R R2, SRZ ;  /* 0x0000000000027805 */ /* 0x000fe2000001ff00 */
[----:B------:R-:W2:Y:S04]  /*0060*/  LDCU.64 UR6, c[0x0][0x358] ;  /* 0x00006b00ff0677ac */ /* 0x000ea80008000a00 */
[----:B------:R-:W0:Y:S02]  /*0070*/  LDC R7, c[0x0][0x360] ;  /* 0x0000d800ff077b82 */ /* 0x000e240000000800 */
[----:B0-----:R-:W-:-:S05]  /*0080*/  IMAD R6, R7, UR4, R0 ;  /* 0x0000000407067c24 */ /* 0x001fca000f8e0200 */
[----:B-1----:R-:W-:Y:S02]  /*0090*/  ISETP.GE.U32.AND P0, PT, R6, UR8, PT ;  /* 0x0000000806007c0c */ /* 0x002fe4000bf06070 */
[----:B------:R-:W-:-:S04]  /*00a0*/  SHF.R.S32.HI R9, RZ, 0x1f, R6 ;  /* 0x0000001fff097819 */ /* 0x000fc80000011406 */
[----:B------:R-:W-:-:S13]  /*00b0*/  ISETP.GE.U32.AND.EX P0, PT, R9, UR9, PT, P0 ;  /* 0x0000000909007c0c */ /* 0x000fda000bf06100 */
[----:B--2---:R-:W-:Y:S05]  /*00c0*/  @P0 BRA `(.L_x_1) ;  /* 0x0000000800f80947 */ /* 0x004fea0003800000 */
[----:B------:R-:W0:Y:S01]  /*00d0*/  LDC.64 R2, c[0x0][0x388] ;  /* 0x0000e200ff027b82 */ /* 0x000e220000000a00 */
[----:B------:R-:W-:Y:S02]  /*00e0*/  PLOP3.LUT P0, PT, PT, PT, PT, 0x80, 0x8 ;  /* 0x000000000008781c */ /* 0x000fe40003f0f070 */
[----:B0-----:R-:W-:-:S04]  /*00f0*/  ISETP.NE.U32.AND P1, PT, R2, RZ, PT ;  /* 0x000000ff0200720c */ /* 0x001fc80003f25070 */
[----:B------:R-:W-:-:S13]  /*0100*/  ISETP.NE.AND.EX P1, PT, R3, RZ, PT, P1 ;  /* 0x000000ff0300720c */ /* 0x000fda0003f25310 */
[----:B------:R-:W-:Y:S05]  /*0110*/  @!P1 BRA `(.L_x_2) ;  /* 0x0000000800ac9947 */ /* 0x000fea0003800000 */
[----:B------:R-:W0:Y:S01]  /*0120*/  LDCU UR4, c[0x0][0x3b0] ;  /* 0x00007600ff0477ac */ /* 0x000e220008000800 */
[C---:B------:R-:W-:Y:S01]  /*0130*/  ISETP.GE.U32.AND P1, PT, R2.reuse, 0x10, PT ;  /* 0x000000100200780c */ /* 0x040fe20003f26070 */
[----:B------:R-:W-:Y:S01]  /*0140*/  IMAD.MOV.U32 R8, RZ, RZ, RZ ;  /* 0x000000ffff087224 */ /* 0x000fe200078e00ff */
[----:B------:R-:W-:Y:S01]  /*0150*/  LOP3.LUT R25, R2, 0xf, RZ, 0xc0, !PT ;  /* 0x0000000f02197812 */ /* 0x000fe200078ec0ff */
[----:B------:R-:W-:Y:S01]  /*0160*/  IMAD.MOV.U32 R10, RZ, RZ, RZ ;  /* 0x000000ffff0a7224 */ /* 0x000fe200078e00ff */
[----:B------:R-:W-:Y:S01]  /*0170*/  ISETP.GE.U32.AND.EX P1, PT, R3, RZ, PT, P1 ;  /* 0x000000ff0300720c */ /* 0x000fe20003f26110 */
[----:B------:R-:W-:Y:S01]  /*0180*/  IMAD.MOV.U32 R16, RZ, RZ, RZ ;  /* 0x000000ffff107224 */ /* 0x000fe200078e00ff */
[----:B------:R-:W-:-:S04]  /*0190*/  ISETP.NE.U32.AND P0, PT, R25, RZ, PT ;  /* 0x000000ff1900720c */ /* 0x000fc80003f05070 */
[----:B------:R-:W-:Y:S01]  /*01a0*/  ISETP.NE.AND.EX P0, PT, RZ, RZ, PT, P0 ;  /* 0x000000ffff00720c */ /* 0x000fe20003f05300 */
[----:B0-----:R-:W-:-:S05]  /*01b0*/  VIADD R3, R6, UR4 ;  /* 0x0000000406037c36 */ /* 0x001fca0008000000 */
[----:B------:R-:W-:Y:S01]  /*01c0*/  SHF.R.S32.HI R12, RZ, 0x1f, R3 ;  /* 0x0000001fff0c7819 */ /* 0x000fe20000011403 */
[----:B------:R-:W-:Y:S06]  /*01d0*/  @!P1 BRA `(.L_x_3) ;  /* 0x0000000400249947 */ /* 0x000fec0003800000 */
[----:B------:R-:W0:Y:S01]  /*01e0*/  LDCU.64 UR4, c[0x0][0x380] ;  /* 0x00007000ff0477ac */ /* 0x000e220008000a00 */
[----:B------:R-:W1:Y:S01]  /*01f0*/  LDC R10, c[0x0][0x38c] ;  /* 0x0000e300ff0a7b82 */ /* 0x000e620000000800 */
[----:B------:R-:W-:Y:S01]  /*0200*/  LOP3.LUT R8, R2, 0xfffffff0, RZ, 0xc0, !PT ;  /* 0xfffffff002087812 */ /* 0x000fe200078ec0ff */
[----:B------:R-:W-:-:S04]  /*0210*/  IMAD.MOV.U32 R16, RZ, RZ, RZ ;  /* 0x000000ffff107224 */ /* 0x000fc800078e00ff */
[----:B------:R-:W-:Y:S01]  /*0220*/  IMAD.MOV.U32 R13, RZ, RZ, R8 ;  /* 0x000000ffff0d7224 */ /* 0x000fe200078e0008 */
[----:B0-----:R-:W-:-:S04]  /*0230*/  UIADD3 UR4, UP0, UPT, UR4, 0x40, URZ ;  /* 0x0000004004047890 */ /* 0x001fc8000ff1e0ff */
[----:B------:R-:W-:Y:S02]  /*0240*/  UIADD3.X UR5, UPT, UPT, URZ, UR5, URZ, UP0, !UPT ;  /* 0x00000005ff057290 */ /* 0x000fe400087fe4ff */
[----:B------:R-:W-:Y:S02]  /*0250*/  IMAD.U32 R4, RZ, RZ, UR4 ;  /* 0x00000004ff047e24 */ /* 0x000fe4000f8e00ff */
[----:B-1----:R-:W-:Y:S02]  /*0260*/  IMAD.MOV.U32 R11, RZ, RZ, R10 ;  /* 0x000000ffff0b7224 */ /* 0x002fe400078e000a */
[----:B------:R-:W-:-:S07]  /*0270*/  IMAD.U32 R5, RZ, RZ, UR5 ;  /* 0x00000005ff057e24 */ /* 0x000fce000f8e00ff */
.L_x_4:
[----:B------:R-:W2:Y:S04]  /*0280*/  LDG.E R15, desc[UR6][R4.64+-0x38] ;  /* 0xffffc806040f7981 */ /* 0x000ea8000c1e1900 */
[----:B------:R-:W3:Y:S04]  /*0290*/  LDG.E R14, desc[UR6][R4.64+-0x40] ;  /* 0xffffc006040e7981 */ /* 0x000ee8000c1e1900 */
[----:B------:R-:W4:Y:S04]  /*02a0*/  LDG.E R19, desc[UR6][R4.64+-0x30] ;  /* 0xffffd00604137981 */ /* 0x000f28000c1e1900 */
[----:B------:R-:W5:Y:S04]  /*02b0*/  LDG.E R18, desc[UR6][R4.64+-0x28] ;  /* 0xffffd80604127981 */ /* 0x000f68000c1e1900 */
[----:B------:R-:W5:Y:S04]  /*02c0*/  LDG.E R24, desc[UR6][R4.64+-0x20] ;  /* 0xffffe00604187981 */ /* 0x000f68000c1e1900 */
[----:B------:R-:W5:Y:S04]  /*02d0*/  LDG.E R17, desc[UR6][R4.64+-0x18] ;  /* 0xffffe80604117981 */ /* 0x000f68000c1e1900 */
[----:B------:R-:W5:Y:S04]  /*02e0*/  LDG.E R23, desc[UR6][R4.64] ;  /* 0x0000000604177981 */ /* 0x000f68000c1e1900 */
[----:B------:R-:W5:Y:S04]  /*02f0*/  LDG.E R22, desc[UR6][R4.64+0x8] ;  /* 0x0000080604167981 */ /* 0x000f68000c1e1900 */
[----:B------:R-:W5:Y:S01]  /*0300*/  LDG.E R20, desc[UR6][R4.64+0x18] ;  /* 0x0000180604147981 */ /* 0x000f62000c1e1900 */
[----:B--2---:R-:W-:-:S02]  /*0310*/  SHF.R.U64 R15, R3, R15, R12 ;  /* 0x0000000f030f7219 */ /* 0x004fc4000000120c */
[----:B---3--:R-:W-:Y:S02]  /*0320*/  SHF.R.U64 R26, R3, R14, R12 ;  /* 0x0000000e031a7219 */ /* 0x008fe4000000120c */
[----:B------:R-:W-:Y:S01]  /*0330*/  LOP3.LUT R21, R15, 0x1, RZ, 0xc0, !PT ;  /* 0x000000010f157812 */ /* 0x000fe200078ec0ff */
[----:B------:R-:W2:Y:S01]  /*0340*/  LDG.E R14, desc[UR6][R4.64+-0x10] ;  /* 0xfffff006040e7981 */ /* 0x000ea2000c1e1900 */
[----:B------:R-:W-:-:S03]  /*0350*/  LOP3.LUT R26, R26, 0x1, RZ, 0xc0, !PT ;  /* 0x000000011a1a7812 */ /* 0x000fc600078ec0ff */
[----:B------:R-:W3:Y:S01]  /*0360*/  LDG.E R15, desc[UR6][R4.64+-0x8] ;  /* 0xfffff806040f7981 */ /* 0x000ee2000c1e1900 */
[----:B------:R-:W-:Y:S02]  /*0370*/  IADD3 R26, PT, PT, R21, R26, R16 ;  /* 0x0000001a151a7210 */ /* 0x000fe40007ffe010 */
[C-C-:B----4-:R-:W-:Y:S01]  /*0380*/  SHF.R.U64 R19, R3.reuse, R19, R12.reuse ;  /* 0x0000001303137219 */ /* 0x150fe2000000120c */
[----:B------:R-:W4:Y:S01]  /*0390*/  LDG.E R21, desc[UR6][R4.64+0x10] ;  /* 0x0000100604157981 */ /* 0x000f22000c1e1900 */
[--C-:B-----5:R-:W-:Y:S02]  /*03a0*/  SHF.R.U64 R16, R3, R18, R12.reuse ;  /* 0x0000001203107219 */ /* 0x120fe4000000120c */
[----:B------:R-:W-:Y:S01]  /*03b0*/  LOP3.LUT R19, R19, 0x1, RZ, 0xc0, !PT ;  /* 0x0000000113137812 */ /* 0x000fe200078ec0ff */
[----:B------:R-:W5:Y:S01]  /*03c0*/  LDG.E R18, desc[UR6][R4.64+0x28] ;  /* 0x0000280604127981 */ /* 0x000f62000c1e1900 */
[----:B------:R-:W-:Y:S02]  /*03d0*/  LOP3.LUT R16, R16, 0x1, RZ, 0xc0, !PT ;  /* 0x0000000110107812 */ /* 0x000fe400078ec0ff */
[----:B------:R-:W-:-:S02]  /*03e0*/  SHF.R.U64 R24, R3, R24, R12 ;  /* 0x0000001803187219 */ /* 0x000fc4000000120c */
[----:B------:R-:W-:Y:S02]  /*03f0*/  IADD3 R16, PT, PT, R16, R19, R26 ;  /* 0x0000001310107210 */ /* 0x000fe40007ffe01a */
[----:B------:R-:W5:Y:S01]  /*0400*/  LDG.E R19, desc[UR6][R4.64+0x20] ;  /* 0x0000200604137981 */ /* 0x000f62000c1e1900 */
[----:B------:R-:W-:Y:S02]  /*0410*/  SHF.R.U64 R17, R3, R17, R12 ;  /* 0x0000001103117219 */ /* 0x000fe4000000120c */
[----:B------:R-:W-:Y:S02]  /*0420*/  LOP3.LUT R27, R24, 0x1, RZ, 0xc0, !PT ;  /* 0x00000001181b7812 */ /* 0x000fe400078ec0ff */
[----:B------:R-:W-:Y:S02]  /*0430*/  LOP3.LUT R24, R17, 0x1, RZ, 0xc0, !PT ;  /* 0x0000000111187812 */ /* 0x000fe400078ec0ff */
[----:B------:R-:W5:Y:S02]  /*0440*/  LDG.E R17, desc[UR6][R4.64+0x30] ;  /* 0x0000300604117981 */ /* 0x000f64000c1e1900 */
[----:B------:R-:W-:-:S02]  /*0450*/  IADD3 R24, PT, PT, R24, R27, R16 ;  /* 0x0000001b18187210 */ /* 0x000fc40007ffe010 */
[----:B------:R0:W5:Y:S01]  /*0460*/  LDG.E R16, desc[UR6][R4.64+0x38] ;  /* 0x0000380604107981 */ /* 0x000162000c1e1900 */
[--C-:B------:R-:W-:Y:S02]  /*0470*/  SHF.R.U64 R22, R3, R22, R12.reuse ;  /* 0x0000001603167219 */ /* 0x100fe4000000120c */
[----:B------:R-:W-:Y:S02]  /*0480*/  IADD3 R13, P1, PT, R13, -0x10, RZ ;  /* 0xfffffff00d0d7810 */ /* 0x000fe40007f3e0ff */
[----:B------:R-:W-:Y:S02]  /*0490*/  LOP3.LUT R22, R22, 0x1, RZ, 0xc0, !PT ;  /* 0x0000000116167812 */ /* 0x000fe400078ec0ff */
[----:B------:R-:W-:Y:S02]  /*04a0*/  SHF.R.U64 R20, R3, R20, R12 ;  /* 0x0000001403147219 */ /* 0x000fe4000000120c */
[----:B------:R-:W-:Y:S02]  /*04b0*/  IADD3.X R11, PT, PT, R11, -0x1, RZ, P1, !PT ;  /* 0xffffffff0b0b7810 */ /* 0x000fe40000ffe4ff */
[----:B------:R-:W-:-:S02]  /*04c0*/  ISETP.NE.U32.AND P1, PT, R13, RZ, PT ;  /* 0x000000ff0d00720c */ /* 0x000fc40003f25070 */
[----:B------:R-:W-:Y:S02]  /*04d0*/  LOP3.LUT R20, R20, 0x1, RZ, 0xc0, !PT ;  /* 0x0000000114147812 */ /* 0x000fe400078ec0ff */
[----:B------:R-:W-:Y:S02]  /*04e0*/  ISETP.NE.AND.EX P1, PT, R11, RZ, PT, P1 ;  /* 0x000000ff0b00720c */ /* 0x000fe40003f25310 */
[----:B0-----:R-:W-:-:S05]  /*04f0*/  IADD3 R4, P2, PT, R4, 0x80, RZ ;  /* 0x0000008004047810 */ /* 0x001fca0007f5e0ff */
[----:B------:R-:W-:Y:S01]  /*0500*/  IMAD.X R5, RZ, RZ, R5, P2 ;  /* 0x000000ffff057224 */ /* 0x000fe200010e0605 */
[C-C-:B--2---:R-:W-:Y:S02]  /*0510*/  SHF.R.U64 R14, R3.reuse, R14, R12.reuse ;  /* 0x0000000e030e7219 */ /* 0x144fe4000000120c */
[--C-:B---3--:R-:W-:Y:S02]  /*0520*/  SHF.R.U64 R15, R3, R15, R12.reuse ;  /* 0x0000000f030f7219 */ /* 0x108fe4000000120c */
[----:B------:R-:W-:Y:S02]  /*0530*/  LOP3.LUT R14, R14, 0x1, RZ, 0xc0, !PT ;  /* 0x000000010e0e7812 */ /* 0x000fe400078ec0ff */
[----:B------:R-:W-:Y:S02]  /*0540*/  LOP3.LUT R27, R15, 0x1, RZ, 0xc0, !PT ;  /* 0x000000010f1b7812 */ /* 0x000fe400078ec0ff */
[----:B------:R-:W-:Y:S02]  /*0550*/  SHF.R.U64 R15, R3, R23, R12 ;  /* 0x00000017030f7219 */ /* 0x000fe4000000120c */
[----:B------:R-:W-:-:S02]  /*0560*/  IADD3 R24, PT, PT, R27, R14, R24 ;  /* 0x0000000e1b187210 */ /* 0x000fc40007ffe018 */
[----:B------:R-:W-:Y:S02]  /*0570*/  LOP3.LUT R15, R15, 0x1, RZ, 0xc0, !PT ;  /* 0x000000010f0f7812 */ /* 0x000fe400078ec0ff */
[----:B----4-:R-:W-:Y:S02]  /*0580*/  SHF.R.U64 R21, R3, R21, R12 ;  /* 0x0000001503157219 */ /* 0x010fe4000000120c */
[----:B------:R-:W-:Y:S02]  /*0590*/  IADD3 R22, PT, PT, R22, R15, R24 ;  /* 0x0000000f16167210 */ /* 0x000fe40007ffe018 */
[----:B------:R-:W-:Y:S02]  /*05a0*/  LOP3.LUT R21, R21, 0x1, RZ, 0xc0, !PT ;  /* 0x0000000115157812 */ /* 0x000fe400078ec0ff */
[C-C-:B-----5:R-:W-:Y:S02]  /*05b0*/  SHF.R.U64 R15, R3.reuse, R19, R12.reuse ;  /* 0x00000013030f7219 */ /* 0x160fe4000000120c */
[----:B------:R-:W-:-:S02]  /*05c0*/  SHF.R.U64 R14, R3, R18, R12 ;  /* 0x00000012030e7219 */ /* 0x000fc4000000120c */
[----:B------:R-:W-:Y:S02]  /*05d0*/  IADD3 R18, PT, PT, R20, R21, R22 ;  /* 0x0000001514127210 */ /* 0x000fe40007ffe016 */
[----:B------:R-:W-:Y:S02]  /*05e0*/  LOP3.LUT R15, R15, 0x1, RZ, 0xc0, !PT ;  /* 0x000000010f0f7812 */ /* 0x000fe400078ec0ff */
[----:B------:R-:W-:Y:S02]  /*05f0*/  LOP3.LUT R14, R14, 0x1, RZ, 0xc0, !PT ;  /* 0x000000010e0e7812 */ /* 0x000fe400078ec0ff */
[C---:B------:R-:W-:Y:S02]  /*0600*/  SHF.R.U64 R16, R3.reuse, R16, R12 ;  /* 0x0000001003107219 */ /* 0x040fe4000000120c */
[----:B------:R-:W-:Y:S02]  /*0610*/  IADD3 R14, PT, PT, R14, R15, R18 ;  /* 0x0000000f0e0e7210 */ /* 0x000fe40007ffe012 */
[----:B------:R-:W-:-:S02]  /*0620*/  SHF.R.U64 R15, R3, R17, R12 ;  /* 0x00000011030f7219 */ /* 0x000fc4000000120c */
[----:B------:R-:W-:Y:S02]  /*0630*/  LOP3.LUT R16, R16, 0x1, RZ, 0xc0, !PT ;  /* 0x0000000110107812 */ /* 0x000fe400078ec0ff */
[----:B------:R-:W-:-:S04]  /*0640*/  LOP3.LUT R15, R15, 0x1, RZ, 0xc0, !PT ;  /* 0x000000010f0f7812 */ /* 0x000fc800078ec0ff */
[----:B------:R-:W-:Y:S01]  /*0650*/  IADD3 R16, PT, PT, R16, R15, R14 ;  /* 0x0000000f10107210 */ /* 0x000fe20007ffe00e */
[----:B------:R-:W-:Y:S06]  /*0660*/  @P1 BRA `(.L_x_4) ;  /* 0xfffffffc00041947 */ /* 0x000fec000383ffff */
.L_x_3:
[----:B------:R-:W-:Y:S05]  /*0670*/  @!P0 BRA `(.L_x_5) ;  /* 0x0000000400488947 */ /* 0x000fea0003800000 */
[----:B------:R-:W-:Y:S02]  /*0680*/  ISETP.GE.U32.AND P1, PT, R25, 0x8, PT ;  /* 0x000000081900780c */ /* 0x000fe40003f26070 */
[----:B------:R-:W-:Y:S02]  /*0690*/  LOP3.LUT R21, R2, 0x7, RZ, 0xc0, !PT ;  /* 0x0000000702157812 */ /* 0x000fe400078ec0ff */
[----:B------:R-:W-:Y:S02]  /*06a0*/  ISETP.GE.U32.AND.EX P1, PT, RZ, RZ, PT, P1 ;  /* 0x000000ffff00720c */ /* 0x000fe40003f26110 */
[----:B------:R-:W-:-:S04]  /*06b0*/  ISETP.NE.U32.AND P0, PT, R21, RZ, PT ;  /* 0x000000ff1500720c */ /* 0x000fc80003f05070 */
[----:B------:R-:W-:-:S07]  /*06c0*/  ISETP.NE.AND.EX P0, PT, RZ, RZ, PT, P0 ;  /* 0x000000ffff00720c */ /* 0x000fce0003f05300 */
[----:B------:R-:W-:Y:S06]  /*06d0*/  @!P1 BRA `(.L_x_6) ;  /* 0x0000000000849947 */ /* 0x000fec0003800000 */
[----:B------:R-:W0:Y:S02]  /*06e0*/  LDC.64 R4, c[0x0][0x380] ;  /* 0x0000e000ff047b82 */ /* 0x000e240000000a00 */
[----:B0-----:R-:W-:-:S04]  /*06f0*/  LEA R4, P1, R8, R4, 0x3 ;  /* 0x0000000408047211 */ /* 0x001fc800078218ff */
[----:B------:R-:W-:-:S05]  /*0700*/  LEA.HI.X R5, R8, R5, R10, 0x3, P1 ;  /* 0x0000000508057211 */ /* 0x000fca00008f1c0a */
[----:B------:R-:W2:Y:S04]  /*0710*/  LDG.E R17, desc[UR6][R4.64] ;  /* 0x0000000604117981 */ /* 0x000ea8000c1e1900 */
[----:B------:R-:W3:Y:S04]  /*0720*/  LDG.E R18, desc[UR6][R4.64+0x8] ;  /* 0x0000080604127981 */ /* 0x000ee8000c1e1900 */
[----:B------:R-:W4:Y:S04]  /*0730*/  LDG.E R19, desc[UR6][R4.64+0x10] ;  /* 0x0000100604137981 */ /* 0x000f28000c1e1900 */
[----:B------:R-:W5:Y:S04]  /*0740*/  LDG.E R20, desc[UR6][R4.64+0x18] ;  /* 0x0000180604147981 */ /* 0x000f68000c1e1900 */
[----:B------:R-:W5:Y:S04]  /*0750*/  LDG.E R15, desc[UR6][R4.64+0x20] ;  /* 0x00002006040f7981 */ /* 0x000f68000c1e1900 */
[----:B------:R-:W5:Y:S04]  /*0760*/  LDG.E R14, desc[UR6][R4.64+0x28] ;  /* 0x00002806040e7981 */ /* 0x000f68000c1e1900 */
[----:B------:R-:W5:Y:S04]  /*0770*/  LDG.E R11, desc[UR6][R4.64+0x30] ;  /* 0x00003006040b7981 */ /* 0x000f68000c1e1900 */
[----:B------:R0:W5:Y:S01]  /*0780*/  LDG.E R13, desc[UR6][R4.64+0x38] ;  /* 0x00003806040d7981 */ /* 0x000162000c1e1900 */
[----:B------:R-:W-:-:S05]  /*0790*/  IADD3 R8, P1, PT, R8, 0x8, RZ ;  /* 0x0000000808087810 */ /* 0x000fca0007f3e0ff */
[----:B------:R-:W-:Y:S01]  /*07a0*/  IMAD.X R10, RZ, RZ, R10, P1 ;  /* 0x000000ffff0a7224 */ /* 0x000fe200008e060a */
[C-C-:B--2---:R-:W-:Y:S02]  /*07b0*/  SHF.R.U64 R17, R3.reuse, R17, R12.reuse ;  /* 0x0000001103117219 */ /* 0x144fe4000000120c */
[--C-:B---3--:R-:W-:Y:S02]  /*07c0*/  SHF.R.U64 R18, R3, R18, R12.reuse ;  /* 0x0000001203127219 */ /* 0x108fe4000000120c */
[----:B------:R-:W-:Y:S02]  /*07d0*/  LOP3.LUT R22, R17, 0x1, RZ, 0xc0, !PT ;  /* 0x0000000111167812 */ /* 0x000fe400078ec0ff */
[----:B------:R-:W-:Y:S02]  /*07e0*/  LOP3.LUT R23, R18, 0x1, RZ, 0xc0, !PT ;  /* 0x0000000112177812 */ /* 0x000fe400078ec0ff */
[C-C-:B----4-:R-:W-:Y:S02]  /*07f0*/  SHF.R.U64 R17, R3.reuse, R19, R12.reuse ;  /* 0x0000001303117219 */ /* 0x150fe4000000120c */
[----:B-----5:R-:W-:-:S02]  /*0800*/  SHF.R.U64 R20, R3, R20, R12 ;  /* 0x0000001403147219 */ /* 0x020fc4000000120c */
[----:B------:R-:W-:Y:S02]  /*0810*/  IADD3 R18, PT, PT, R23, R22, R16 ;  /* 0x0000001617127210 */ /* 0x000fe40007ffe010 */
[----:B------:R-:W-:Y:S02]  /*0820*/  LOP3.LUT R17, R17, 0x1, RZ, 0xc0, !PT ;  /* 0x0000000111117812 */ /* 0x000fe400078ec0ff */
[----:B------:R-:W-:Y:S02]  /*0830*/  LOP3.LUT R16, R20, 0x1, RZ, 0xc0, !PT ;  /* 0x0000000114107812 */ /* 0x000fe400078ec0ff */
[C-C-:B------:R-:W-:Y:S02]  /*0840*/  SHF.R.U64 R15, R3.reuse, R15, R12.reuse ;  /* 0x0000000f030f7219 */ /* 0x140fe4000000120c */
[----:B0-----:R-:W-:Y:S02]  /*0850*/  SHF.R.U64 R4, R3, R14, R12 ;  /* 0x0000000e03047219 */ /* 0x001fe4000000120c */
[----:B------:R-:W-:-:S02]  /*0860*/  IADD3 R14, PT, PT, R16, R17, R18 ;  /* 0x00000011100e7210 */ /* 0x000fc40007ffe012 */
[----:B------:R-:W-:Y:S02]  /*0870*/  LOP3.LUT R15, R15, 0x1, RZ, 0xc0, !PT ;  /* 0x000000010f0f7812 */ /* 0x000fe400078ec0ff */
[----:B------:R-:W-:Y:S02]  /*0880*/  LOP3.LUT R4, R4, 0x1, RZ, 0xc0, !PT ;  /* 0x0000000104047812 */ /* 0x000fe400078ec0ff */
[C-C-:B------:R-:W-:Y:S02]  /*0890*/  SHF.R.U64 R5, R3.reuse, R11, R12.reuse ;  /* 0x0000000b03057219 */ /* 0x140fe4000000120c */
[----:B------:R-:W-:Y:S02]  /*08a0*/  SHF.R.U64 R13, R3, R13, R12 ;  /* 0x0000000d030d7219 */ /* 0x000fe4000000120c */
[----:B------:R-:W-:Y:S02]  /*08b0*/  IADD3 R4, PT, PT, R4, R15, R14 ;  /* 0x0000000f04047210 */ /* 0x000fe40007ffe00e */
[----:B------:R-:W-:-:S02]  /*08c0*/  LOP3.LUT R5, R5, 0x1, RZ, 0xc0, !PT ;  /* 0x0000000105057812 */ /* 0x000fc400078ec0ff */
[----:B------:R-:W-:-:S04]  /*08d0*/  LOP3.LUT R16, R13, 0x1, RZ, 0xc0, !PT ;  /* 0x000000010d107812 */ /* 0x000fc800078ec0ff */
[----:B------:R-:W-:-:S07]  /*08e0*/  IADD3 R16, PT, PT, R16, R5, R4 ;  /* 0x0000000510107210 */ /* 0x000fce0007ffe004 */
.L_x_6:
[----:B------:R-:W-:Y:S05]  /*08f0*/  @!P0 BRA `(.L_x_5) ;  /* 0x0000000000a88947 */ /* 0x000fea0003800000 */
[----:B------:R-:W-:-:S04]  /*0900*/  ISETP.GE.U32.AND P0, PT, R21, 0x4, PT ;  /* 0x000000041500780c */ /* 0x000fc80003f06070 */
[----:B------:R-:W-:-:S13]  /*0910*/  ISETP.GE.U32.AND.EX P0, PT, RZ, RZ, PT, P0 ;  /* 0x000000ffff00720c */ /* 0x000fda0003f06100 */
[----:B------:R-:W0:Y:S02]  /*0920*/  @P0 LDC.64 R4, c[0x0][0x380] ;  /* 0x0000e000ff040b82 */ /* 0x000e240000000a00 */
[----:B0-----:R-:W-:-:S04]  /*0930*/  @P0 LEA R4, P1, R8, R4, 0x3 ;  /* 0x0000000408040211 */ /* 0x001fc800078218ff */
[----:B------:R-:W-:-:S05]  /*0940*/  @P0 LEA.HI.X R5, R8, R5, R10, 0x3, P1 ;  /* 0x0000000508050211 */ /* 0x000fca00008f1c0a */
[----:B------:R-:W2:Y:S04]  /*0950*/  @P0 LDG.E R11, desc[UR6][R4.64] ;  /* 0x00000006040b0981 */ /* 0x000ea8000c1e1900 */
[----:B------:R-:W3:Y:S04]  /*0960*/  @P0 LDG.E R13, desc[UR6][R4.64+0x8] ;  /* 0x00000806040d0981 */ /* 0x000ee8000c1e1900 */
[----:B------:R-:W4:Y:S04]  /*0970*/  @P0 LDG.E R15, desc[UR6][R4.64+0x10] ;  /* 0x00001006040f0981 */ /* 0x000f28000c1e1900 */
[----:B------:R-:W5:Y:S01]  /*0980*/  @P0 LDG.E R17, desc[UR6][R4.64+0x18] ;  /* 0x0000180604110981 */ /* 0x000f62000c1e1900 */
[----:B------:R-:W-:Y:S01]  /*0990*/  LOP3.LUT R2, R2, 0x3, RZ, 0xc0, !PT ;  /* 0x0000000302027812 */ /* 0x000fe200078ec0ff */
[----:B------:R-:W-:Y:S01]  /*09a0*/  IMAD.MOV.U32 R14, RZ, RZ, RZ ;  /* 0x000000ffff0e7224 */ /* 0x000fe200078e00ff */
[----:B------:R-:W-:-:S02]  /*09b0*/  @P0 IADD3 R8, P2, PT, R8, 0x4, RZ ;  /* 0x0000000408080810 */ /* 0x000fc40007f5e0ff */
[----:B------:R-:W-:-:S03]  /*09c0*/  ISETP.NE.U32.AND P1, PT, R2, RZ, PT ;  /* 0x000000ff0200720c */ /* 0x000fc60003f25070 */
[----:B------:R-:W-:Y:S01]  /*09d0*/  @P0 IMAD.X R10, RZ, RZ, R10, P2 ;  /* 0x000000ffff0a0224 */ /* 0x000fe200010e060a */
[----:B------:R-:W-:Y:S02]  /*09e0*/  ISETP.NE.AND.EX P1, PT, R14, RZ, PT, P1 ;  /* 0x000000ff0e00720c */ /* 0x000fe40003f25310 */
[C-C-:B--2---:R-:W-:Y:S02]  /*09f0*/  @P0 SHF.R.U64 R11, R3.reuse, R11, R12.reuse ;  /* 0x0000000b030b0219 */ /* 0x144fe4000000120c */
[--C-:B---3--:R-:W-:Y:S02]  /*0a00*/  @P0 SHF.R.U64 R13, R3, R13, R12.reuse ;  /* 0x0000000d030d0219 */ /* 0x108fe4000000120c */
[----:B------:R-:W-:Y:S02]  /*0a10*/  @P0 LOP3.LUT R11, R11, 0x1, RZ, 0xc0, !PT ;  /* 0x000000010b0b0812 */ /* 0x000fe400078ec0ff */
[----:B------:R-:W-:Y:S02]  /*0a20*/  @P0 LOP3.LUT R13, R13, 0x1, RZ, 0xc0, !PT ;  /* 0x000000010d0d0812 */ /* 0x000fe400078ec0ff */
[----:B----4-:R-:W-:-:S02]  /*0a30*/  @P0 SHF.R.U64 R15, R3, R15, R12 ;  /* 0x0000000f030f0219 */ /* 0x010fc4000000120c */
[----:B-----5:R-:W-:Y:S02]  /*0a40*/  @P0 SHF.R.U64 R17, R3, R17, R12 ;  /* 0x0000001103110219 */ /* 0x020fe4000000120c */
[----:B------:R-:W-:Y:S02]  /*0a50*/  @P0 IADD3 R11, PT, PT, R13, R11, R16 ;  /* 0x0000000b0d0b0210 */ /* 0x000fe40007ffe010 */
[----:B------:R-:W-:Y:S02]  /*0a60*/  @P0 LOP3.LUT R4, R15, 0x1, RZ, 0xc0, !PT ;  /* 0x000000010f040812 */ /* 0x000fe400078ec0ff */
[----:B------:R-:W-:-:S04]  /*0a70*/  @P0 LOP3.LUT R17, R17, 0x1, RZ, 0xc0, !PT ;  /* 0x0000000111110812 */ /* 0x000fc800078ec0ff */
[----:B------:R-:W-:Y:S01]  /*0a80*/  @P0 IADD3 R16, PT, PT, R17, R4, R11 ;  /* 0x0000000411100210 */ /* 0x000fe20007ffe00b */
[----:B------:R-:W-:Y:S06]  /*0a90*/  @!P1 BRA `(.L_x_5) ;  /* 0x0000000000409947 */ /* 0x000fec0003800000 */
[----:B------:R-:W0:Y:S02]  /*0aa0*/  LDC.64 R4, c[0x0][0x380] ;  /* 0x0000e000ff047b82 */ /* 0x000e240000000a00 */
[----:B0-----:R-:W-:-:S04]  /*0ab0*/  LEA R13, P0, R8, R4, 0x3 ;  /* 0x00000004080d7211 */ /* 0x001fc800078018ff */
[----:B------:R-:W-:-:S09]  /*0ac0*/  LEA.HI.X R8, R8, R5, R10, 0x3, P0 ;  /* 0x0000000508087211 */ /* 0x000fd200000f1c0a */
.L_x_7:
[----:B------:R-:W-:Y:S02]  /*0ad0*/  IMAD.MOV.U32 R4, RZ, RZ, R13 ;  /* 0x000000ffff047224 */ /* 0x000fe400078e000d */
[----:B------:R-:W-:-:S05]  /*0ae0*/  IMAD.MOV.U32 R5, RZ, RZ, R8 ;  /* 0x000000ffff057224 */ /* 0x000fca00078e0008 */
[----:B------:R-:W2:Y:S01]  /*0af0*/  LDG.E R4, desc[UR6][R4.64] ;  /* 0x0000000604047981 */ /* 0x000ea2000c1e1900 */
[----:B------:R-:W-:Y:S02]  /*0b00*/  IADD3 R2, P0, PT, R2, -0x1, RZ ;  /* 0xffffffff02027810 */ /* 0x000fe40007f1e0ff */
[----:B------:R-:W-:Y:S02]  /*0b10*/  IADD3 R13, P1, PT, R13, 0x8, RZ ;  /* 0x000000080d0d7810 */ /* 0x000fe40007f3e0ff */
[----:B------:R-:W-:Y:S02]  /*0b20*/  IADD3.X R14, PT, PT, R14, -0x1, RZ, P0, !PT ;  /* 0xffffffff0e0e7810 */ /* 0x000fe400007fe4ff */
[----:B------:R-:W-:Y:S01]  /*0b30*/  ISETP.NE.U32.AND P0, PT, R2, RZ, PT ;  /* 0x000000ff0200720c */ /* 0x000fe20003f05070 */
[----:B------:R-:W-:-:S03]  /*0b40*/  IMAD.X R8, RZ, RZ, R8, P1 ;  /* 0x000000ffff087224 */ /* 0x000fc600008e0608 */
[----:B------:R-:W-:Y:S02]  /*0b50*/  ISETP.NE.AND.EX P0, PT, R14, RZ, PT, P0 ;  /* 0x000000ff0e00720c */ /* 0x000fe40003f05300 */
[----:B--2---:R-:W-:-:S04]  /*0b60*/  SHF.R.U64 R11, R3, R4, R12 ;  /* 0x00000004030b7219 */ /* 0x004fc8000000120c */
[----:B------:R-:W-:-:S05]  /*0b70*/  LOP3.LUT R11, R11, 0x1, RZ, 0xc0, !PT ;  /* 0x000000010b0b7812 */ /* 0x000fca00078ec0ff */
[----:B------:R-:W-:Y:S02]  /*0b80*/  IMAD.IADD R16, R16, 0x1, R11 ;  /* 0x0000000110107824 */ /* 0x000fe400078e020b */
[----:B------:R-:W-:Y:S05]  /*0b90*/  @P0 BRA `(.L_x_7) ;  /* 0xfffffffc00cc0947 */ /* 0x000fea000383ffff */
.L_x_5:
[----:B------:R-:W-:-:S04]  /*0ba0*/  LOP3.LUT R16, R16, 0x1, RZ, 0xc0, !PT ;  /* 0x0000000110107812 */ /* 0x000fc800078ec0ff */
[----:B------:R-:W-:-:S04]  /*0bb0*/  ISETP.NE.U32.AND P0, PT, R16, 0x1, PT ;  /* 0x000000011000780c */ /* 0x000fc80003f05070 */
[----:B------:R-:W-:-:S13]  /*0bc0*/  ISETP.NE.U32.AND.EX P0, PT, RZ, RZ, PT, P0 ;  /* 0x000000ffff00720c */ /* 0x000fda0003f05100 */
.L_x_2:
[----:B------:R-:W0:Y:S01]  /*0bd0*/  LDCU.128 UR8, c[0x0][0x390] ;  /* 0x00007200ff0877ac */ /* 0x000e220008000c00 */
[C---:B------:R-:W-:Y:S01]  /*0be0*/  IMAD.SHL.U32 R8, R6.reuse, 0x8, RZ ;  /* 0x0000000806087824 */ /* 0x040fe200078e00ff */
[----:B------:R-:W-:-:S04]  /*0bf0*/  SHF.L.U64.HI R6, R6, 0x3, R9 ;  /* 0x0000000306067819 */ /* 0x000fc80000010209 */
[----:B0-----:R-:W-:-:S04]  /*0c00*/  IADD3 R10, P1, PT, R8, UR10, RZ ;  /* 0x0000000a080a7c10 */ /* 0x001fc8000ff3e0ff */
[----:B------:R-:W-:Y:S02]  /*0c10*/  IADD3.X R11, PT, PT, R6, UR11, RZ, P1, !PT ;  /* 0x0000000b060b7c10 */ /* 0x000fe40008ffe4ff */
[----:B------:R-:W-:-:S03]  /*0c20*/  IADD3 R8, P1, PT, R8, UR8, RZ ;  /* 0x0000000808087c10 */ /* 0x000fc6000ff3e0ff */
[----:B------:R-:W2:Y:S01]  /*0c30*/  LDG.E.64 R4, desc[UR6][R10.64] ;  /* 0x000000060a047981 */ /* 0x000ea2000c1e1b00 */
[----:B------:R-:W-:-:S05]  /*0c40*/  IADD3.X R9, PT, PT, R6, UR9, RZ, P1, !PT ;  /* 0x0000000906097c10 */ /* 0x000fca0008ffe4ff */
[----:B------:R-:W3:Y:S01]  /*0c50*/  LDG.E.64 R2, desc[UR6][R8.64] ;  /* 0x0000000608027981 */ /* 0x000ee2000c1e1b00 */
[----:B--2---:R-:W-:-:S08]  /*0c60*/  DMUL R4, R4, R4 ;  /* 0x0000000404047228 */ /* 0x004fd00000000000 */
[----:B---3--:R-:W-:-:S08]  /*0c70*/  DFMA R4, R2, R2, R4 ;  /* 0x000000020204722b */ /* 0x008fd00000000004 */
[----:B------:R-:W-:-:S10]  /*0c80*/  DADD R2, RZ, -R4 ;  /* 0x00000000ff027229 */ /* 0x000fd40000000804 */
[----:B------:R-:W-:Y:S02]  /*0c90*/  FSEL R2, R2, R4, P0 ;  /* 0x0000000402027208 */ /* 0x000fe40000000000 */
[----:B------:R-:W-:-:S07]  /*0ca0*/  FSEL R3, R3, R5, P0 ;  /* 0x0000000503037208 */ /* 0x000fce0000000000 */
.L_x_1:
[----:B------:R-:W-:Y:S05]  /*0cb0*/  BSYNC.RECONVERGENT B0 ;  /* 0x0000000000007941 */ /* 0x000fea0003800200 */
.L_x_0:
[----:B------:R-:W0:Y:S01]  /*0cc0*/  S2UR UR5, SR_CgaCtaId ;  /* 0x00000000000579c3 */ /* 0x000e220000008800 */
[----:B------:R-:W-:Y:S01]  /*0cd0*/  UMOV UR4, 0x400 ;  /* 0x0000040000047882 */ /* 0x000fe20000000000 */
[----:B------:R-:W-:Y:S02]  /*0ce0*/  ISETP.GE.U32.AND P1, PT, R7, 0x2, PT ;  /* 0x000000020700780c */ /* 0x000fe40003f26070 */
[----:B------:R-:W-:Y:S01]  /*0cf0*/  ISETP.NE.AND P0, PT, R0, RZ, PT ;  /* 0x000000ff0000720c */ /* 0x000fe20003f05270 */
[----:B0-----:R-:W-:-:S06]  /*0d00*/  ULEA UR4, UR5, UR4, 0x18 ;  /* 0x0000000405047291 */ /* 0x001fcc000f8ec0ff */
[----:B------:R-:W-:-:S05]  /*0d10*/  LEA R9, R0, UR4, 0x3 ;  /* 0x0000000400097c11 */ /* 0x000fca000f8e18ff */
[----:B------:R0:W-:Y:S01]  /*0d20*/  STS.64 [R9], R2 ;  /* 0x0000000209007388 */ /* 0x0001e20000000a00 */
[----:B------:R-:W-:Y:S06]  /*0d30*/  BAR.SYNC.DEFER_BLOCKING 0x0 ;  /* 0x0000000000007b1d */ /* 0x000fec0000010000 */
[----:B------:R-:W-:Y:S05]  /*0d40*/  @!P1 BRA `(.L_x_8) ;  /* 0x00000000002c9947 */ /* 0x000fea0003800000 */
.L_x_9:
[----:B------:R-:W-:-:S04]  /*0d50*/  SHF.R.U32.HI R8, RZ, 0x1, R7 ;  /* 0x00000001ff087819 */ /* 0x000fc80000011607 */
[----:B------:R-:W-:-:S13]  /*0d60*/  ISETP.GE.U32.AND P1, PT, R0, R8, PT ;  /* 0x000000080000720c */ /* 0x000fda0003f26070 */
[----:B------:R-:W-:Y:S01]  /*0d70*/  @!P1 IMAD R6, R8, 0x8, R9 ;  /* 0x0000000808069824 */ /* 0x000fe200078e0209 */
[----:B------:R-:W-:Y:S04]  /*0d80*/  @!P1 LDS.64 R4, [R9] ;  /* 0x0000000009049984 */ /* 0x000fe80000000a00 */
[----:B0-----:R-:W0:Y:S02]  /*0d90*/  @!P1 LDS.64 R2, [R6] ;  /* 0x0000000006029984 */ /* 0x001e240000000a00 */
[----:B0-----:R-:W-:-:S07]  /*0da0*/  @!P1 DADD R2, R2, R4 ;  /* 0x0000000002029229 */ /* 0x001fce0000000004 */
[----:B------:R1:W-:Y:S01]  /*0db0*/  @!P1 STS.64 [R9], R2 ;  /* 0x0000000209009388 */ /* 0x0003e20000000a00 */
[----:B------:R-:W-:Y:S01]  /*0dc0*/  BAR.SYNC.DEFER_BLOCKING 0x0 ;  /* 0x0000000000007b1d */ /* 0x000fe20000010000 */
[----:B------:R-:W-:Y:S01]  /*0dd0*/  ISETP.GT.U32.AND P1, PT, R7, 0x3, PT ;  /* 0x000000030700780c */ /* 0x000fe20003f24070 */
[----:B------:R-:W-:-:S12]  /*0de0*/  IMAD.MOV.U32 R7, RZ, RZ, R8 ;  /* 0x000000ffff077224 */ /* 0x000fd800078e0008 */
[----:B-1----:R-:W-:Y:S05]  /*0df0*/  @P1 BRA `(.L_x_9) ;  /* 0xfffffffc00d41947 */ /* 0x002fea000383ffff */
.L_x_8:
[----:B------:R-:W-:Y:S05]  /*0e00*/  @P0 EXIT ;  /* 0x000000000000094d */ /* 0x000fea0003800000 */
[----:B------:R-:W1:Y:S01]  /*0e10*/  S2UR UR5, SR_CgaCtaId ;  /* 0x00000000000579c3 */ /* 0x000e620000008800 */
[----:B------:R-:W-:-:S07]  /*0e20*/  UMOV UR4, 0x400 ;  /* 0x0000040000047882 */ /* 0x000fce0000000000 */
[----:B------:R-:W2:Y:S01]  /*0e30*/  LDC.64 R4, c[0x0][0x3a0] ;  /* 0x0000e800ff047b82 */ /* 0x000ea20000000a00 */
[----:B-1----:R-:W-:-:S09]  /*0e40*/  ULEA UR4, UR5, UR4, 0x18 ;  /* 0x0000000405047291 */ /* 0x002fd2000f8ec0ff */
[----:B0-----:R-:W2:Y:S04]  /*0e50*/  LDS.64 R2, [UR4] ;  /* 0x00000004ff027984 */ /* 0x001ea80008000a00 */
[----:B--2---:R-:W-:Y:S01]  /*0e60*/  REDG.E.ADD.F64.RN.STRONG.GPU desc[UR6][R4.64], R2 ;  /* 0x00000002040079a6 */ /* 0x004fe2000c12ff06 */
[----:B------:R-:W-:Y:S05]  /*0e70*/  EXIT ;  /* 0x000000000000794d */ /* 0x000fea0003800000 */
.L_x_10:
[----:B------:R-:W-:-:S00]  /*0e80*/  BRA `(.L_x_10) ;  /* 0xfffffffc00fc7947 */ /* 0x000fc0000383ffff */
[----:B------:R-:W-:-:S00]  /*0e90*/  NOP ;  /* 0x0000000000007918 */ /* 0x000fc00000000000 */
        /* <DEDUP_REMOVED lines=14> */
.L_x_16:


//--------------------- .text._Z9gpu_exp_zPKdS0_Pdyi --------------------------
	.section	.text._Z9gpu_exp_zPKdS0_Pdyi,"ax",@progbits
	.align	128
        .global         _Z9gpu_exp_zPKdS0_Pdyi
        .type           _Z9gpu_exp_zPKdS0_Pdyi,@function
        .size           _Z9gpu_exp_zPKdS0_Pdyi,(.L_x_17 - _Z9gpu_exp_zPKdS0_Pdyi)
        .other          _Z9gpu_exp_zPKdS0_Pdyi,@"STO_CUDA_ENTRY STV_DEFAULT"
_Z9gpu_exp_zPKdS0_Pdyi:
.text._Z9gpu_exp_zPKdS0_Pdyi:
[----:B------:R-:W-:Y:S01]  /*0000*/  LDC R1, c[0x0][0x37c] ;  /* 0x0000df00ff017b82 */ /* 0x000fe20000000800 */
[----:B------:R-:W0:Y:S07]  /*0010*/  S2R R0, SR_TID.X ;  /* 0x0000000000007919 */ /* 0x000e2e0000002100 */
[----:B------:R-:W0:Y:S01]  /*0020*/  S2UR UR4, SR_CTAID.X ;  /* 0x00000000000479c3 */ /* 0x000e220000002500 */
[----:B------:R-:W1:Y:S01]  /*0030*/  LDCU.64 UR6, c[0x0][0x398] ;  /* 0x00007300ff0677ac */ /* 0x000e620008000a00 */
[----:B------:R-:W-:Y:S01]  /*0040*/  BSSY.RECONVERGENT B0, `(.L_x_11) ;  /* 0x000002f000007945 */ /* 0x000fe20003800200 */
[----:B------:R-:W-:-:S05]  /*0050*/  CS2R R4, SRZ ;  /* 0x0000000000047805 */ /* 0x000fca000001ff00 */
[----:B------:R-:W0:Y:S02]  /*0060*/  LDC R3, c[0x0][0x360] ;  /* 0x0000d800ff037b82 */ /* 0x000e240000000800 */
[----:B0-----:R-:W-:-:S05]  /*0070*/  IMAD R2, R3, UR4, R0 ;  /* 0x0000000403027c24 */ /* 0x001fca000f8e0200 */
[----:B-1----:R-:W-:Y:S02]  /*0080*/  ISETP.GE.U32.AND P0, PT, R2, UR6, PT ;  /* 0x0000000602007c0c */ /* 0x002fe4000bf06070 */
[----:B------:R-:W-:-:S04]  /*0090*/  SHF.R.S32.HI R7, RZ, 0x1f, R2 ;  /* 0x0000001fff077819 */ /* 0x000fc80000011402 */
[----:B------:R-:W-:Y:S01]  /*00a0*/  ISETP.GE.U32.AND.EX P0, PT, R7, UR7, PT, P0 ;  /* 0x0000000707007c0c */ /* 0x000fe2000bf06100 */
[----:B------:R-:W0:-:S12]  /*00b0*/  LDCU.64 UR6, c[0x0][0x358] ;  /* 0x00006b00ff0677ac */ /* 0x000e180008000a00 */
[----:B------:R-:W-:Y:S05]  /*00c0*/  @P0 BRA `(.L_x_12) ;  /* 0x0000000000980947 */ /* 0x000fea0003800000 */
[----:B------:R-:W1:Y:S01]  /*00d0*/  LDCU.128 UR8, c[0x0][0x380] ;  /* 0x00007000ff0877ac */ /* 0x000e620008000c00 */
[C---:B------:R-:W-:Y:S01]  /*00e0*/  IMAD.SHL.U32 R4, R2.reuse, 0x8, RZ ;  /* 0x0000000802047824 */ /* 0x040fe200078e00ff */
[----:B------:R-:W-:Y:S01]  /*00f0*/  SHF.L.U64.HI R5, R2, 0x3, R7 ;  /* 0x0000000302057819 */ /* 0x000fe20000010207 */
[----:B------:R-:W2:Y:S03]  /*0100*/  LDCU UR4, c[0x0][0x3a0] ;  /* 0x00007400ff0477ac */ /* 0x000ea60008000800 */
[----:B-1----:R-:W-:-:S04]  /*0110*/  IADD3 R6, P0, PT, R4, UR10, RZ ;  /* 0x0000000a04067c10 */ /* 0x002fc8000ff1e0ff */
[----:B------:R-:W-:Y:S02]  /*0120*/  IADD3.X R7, PT, PT, R5, UR11, RZ, P0, !PT ;  /* 0x0000000b05077c10 */ /* 0x000fe400087fe4ff */
[----:B------:R-:W-:-:S04]  /*0130*/  IADD3 R4, P0, PT, R4, UR8, RZ ;  /* 0x0000000804047c10 */ /* 0x000fc8000ff1e0ff */
[----:B0-----:R-:W3:Y:S01]  /*0140*/  LDG.E.64 R6, desc[UR6][R6.64] ;  /* 0x0000000606067981 */ /* 0x001ee2000c1e1b00 */
[----:B------:R-:W-:-:S06]  /*0150*/  IADD3.X R5, PT, PT, R5, UR9, RZ, P0, !PT ;  /* 0x0000000905057c10 */ /* 0x000fcc00087fe4ff */
[----:B------:R-:W4:Y:S01]  /*0160*/  LDG.E.64 R4, desc[UR6][R4.64] ;  /* 0x0000000604047981 */ /* 0x000f22000c1e1b00 */
[----:B--2---:R-:W-:-:S05]  /*0170*/  VIADD R2, R2, UR4 ;  /* 0x0000000402027c36 */ /* 0x004fca0008000000 */
[----:B------:R-:W-:-:S04]  /*0180*/  SHF.R.S32.HI R9, RZ, 0x1f, R2 ;  /* 0x0000001fff097819 */ /* 0x000fc80000011402 */
[----:B------:R-:W-:Y:S02]  /*0190*/  LOP3.LUT R8, R9, R2, RZ, 0x3c, !PT ;  /* 0x0000000209087212 */ /* 0x000fe400078e3cff */
[--C-:B------:R-:W-:Y:S02]  /*01a0*/  SHF.R.U32.HI R10, RZ, 0x10, R9.reuse ;  /* 0x00000010ff0a7819 */ /* 0x100fe40000011609 */
[----:B------:R-:W-:Y:S02]  /*01b0*/  SHF.R.U64 R8, R8, 0x10, R9 ;  /* 0x0000001008087819 */ /* 0x000fe40000001209 */
[-C--:B------:R-:W-:Y:S02]  /*01c0*/  LOP3.LUT R11, R10, R9.reuse, RZ, 0x3c, !PT ;  /* 0x000000090a0b7212 */ /* 0x080fe400078e3cff */
[----:B------:R-:W-:Y:S02]  /*01d0*/  LOP3.LUT R8, R8, R9, R2, 0x96, !PT ;  /* 0x0000000908087212 */ /* 0x000fe400078e9602 */
[----:B------:R-:W-:-:S02]  /*01e0*/  SHF.R.U32.HI R2, RZ, 0x8, R11 ;  /* 0x00000008ff027819 */ /* 0x000fc4000001160b */
[----:B------:R-:W-:Y:S02]  /*01f0*/  SHF.R.U64 R9, R8, 0x8, R11 ;  /* 0x0000000808097819 */ /* 0x000fe4000000120b */
[----:B------:R-:W-:Y:S02]  /*0200*/  LOP3.LUT R2, R2, R11, RZ, 0x3c, !PT ;  /* 0x0000000b02027212 */ /* 0x000fe400078e3cff */
[----:B------:R-:W-:Y:S02]  /*0210*/  LOP3.LUT R9, R9, R8, RZ, 0x3c, !PT ;  /* 0x0000000809097212 */ /* 0x000fe400078e3cff */
[--C-:B------:R-:W-:Y:S02]  /*0220*/  SHF.R.U32.HI R11, RZ, 0x4, R2.reuse ;  /* 0x00000004ff0b7819 */ /* 0x100fe40000011602 */
[----:B------:R-:W-:Y:S02]  /*0230*/  SHF.R.U64 R8, R9, 0x4, R2 ;  /* 0x0000000409087819 */ /* 0x000fe40000001202 */
[----:B------:R-:W-:-:S02]  /*0240*/  LOP3.LUT R11, R11, R2, RZ, 0x3c, !PT ;  /* 0x000000020b0b7212 */ /* 0x000fc400078e3cff */
[----:B------:R-:W-:Y:S02]  /*0250*/  LOP3.LUT R8, R8, R9, RZ, 0x3c, !PT ;  /* 0x0000000908087212 */ /* 0x000fe400078e3cff */
[--C-:B------:R-:W-:Y:S02]  /*0260*/  SHF.R.U32.HI R2, RZ, 0x2, R11.reuse ;  /* 0x00000002ff027819 */ /* 0x100fe4000001160b */
[----:B------:R-:W-:Y:S02]  /*0270*/  SHF.R.U64 R9, R8, 0x2, R11 ;  /* 0x0000000208097819 */ /* 0x000fe4000000120b */
[----:B------:R-:W-:Y:S02]  /*0280*/  LOP3.LUT R2, R2, R11, RZ, 0x3c, !PT ;  /* 0x0000000b02027212 */ /* 0x000fe400078e3cff */
[----:B------:R-:W-:-:S04]  /*0290*/  LOP3.LUT R9, R9, R8, RZ, 0x3c, !PT ;  /* 0x0000000809097212 */ /* 0x000fc800078e3cff */
[----:B------:R-:W-:-:S04]  /*02a0*/  SHF.R.U64 R2, R9, 0x1, R2 ;  /* 0x0000000109027819 */ /* 0x000fc80000001202 */
[----:B------:R-:W-:-:S04]  /*02b0*/  LOP3.LUT R2, R2, 0x1, R9, 0x48, !PT ;  /* 0x0000000102027812 */ /* 0x000fc800078e4809 */
[----:B------:R-:W-:-:S04]  /*02c0*/  ISETP.NE.U32.AND P0, PT, R2, 0x1, PT ;  /* 0x000000010200780c */ /* 0x000fc80003f05070 */
[----:B------:R-:W-:Y:S01]  /*02d0*/  ISETP.NE.U32.AND.EX P0, PT, RZ, RZ, PT, P0 ;  /* 0x000000ffff00720c */ /* 0x000fe20003f05100 */
[----:B---3--:R-:W-:-:S08]  /*02e0*/  DMUL R6, R6, R6 ;  /* 0x0000000606067228 */ /* 0x008fd00000000000 */
[----:B----4-:R-:W-:-:S08]  /*02f0*/  DFMA R6, R4, R4, R6 ;  /* 0x000000040406722b */ /* 0x010fd00000000006 */
[----:B------:R-:W-:-:S10]  /*0300*/  DADD R4, RZ, -R6 ;  /* 0x00000000ff047229 */ /* 0x000fd40000000806 */
[----:B------:R-:W-:Y:S02]  /*0310*/  FSEL R4, R4, R6, !P0 ;  /* 0x0000000604047208 */ /* 0x000fe40004000000 */
[----:B------:R-:W-:-:S07]  /*0320*/  FSEL R5, R5, R7, !P0 ;  /* 0x0000000705057208 */ /* 0x000fce0004000000 */
.L_x_12:
[----:B0-----:R-:W-:Y:S05]  /*0330*/  BSYNC.RECONVERGENT B0 ;  /* 0x0000000000007941 */ /* 0x001fea0003800200 */
.L_x_11:
        /* <DEDUP_REMOVED lines=9> */
.L_x_14:
        /* <DEDUP_REMOVED lines=11> */
.L_x_13:
[----:B------:R-:W-:Y:S05]  /*0480*/  @P0 EXIT ;  /* 0x000000000000094d */ /* 0x000fea0003800000 */
[----:B------:R-:W1:Y:S01]  /*0490*/  S2UR UR5, SR_CgaCtaId ;  /* 0x00000000000579c3 */ /* 0x000e620000008800 */
[----:B------:R-:W-:-:S07]  /*04a0*/  UMOV UR4, 0x400 ;  /* 0x0000040000047882 */ /* 0x000fce0000000000 */
[----:B0-----:R-:W0:Y:S01]  /*04b0*/  LDC.64 R4, c[0x0][0x390] ;  /* 0x0000e400ff047b82 */ /* 0x001e220000000a00 */
[----:B-1----:R-:W-:-:S09]  /*04c0*/  ULEA UR4, UR5, UR4, 0x18 ;  /* 0x0000000405047291 */ /* 0x002fd2000f8ec0ff */
[----:B------:R-:W0:Y:S04]  /*04d0*/  LDS.64 R2, [UR4] ;  /* 0x00000004ff027984 */ /* 0x000e280008000a00 */
[----:B0-----:R-:W-:Y:S01]  /*04e0*/  REDG.E.ADD.F64.RN.STRONG.GPU desc[UR6][R4.64], R2 ;  /* 0x00000002040079a6 */ /* 0x001fe2000c12ff06 */
[----:B------:R-:W-:Y:S05]  /*04f0*/  EXIT ;  /* 0x000000000000794d */ /* 0x000fea0003800000 */
.L_x_15:
        /* <DEDUP_REMOVED lines=16> */
.L_x_17:


//--------------------- .nv.shared._Z14gpu_exp_z_bitsPKmmPKdS2_Pdyi --------------------------
	.section	.nv.shared._Z14gpu_exp_z_bitsPKmmPKdS2_Pdyi,"aw",@nobits
	.sectionflags	@""
	.align	16
	.zero		1024


//--------------------- .nv.shared.reserved.0     --------------------------
	.section	.nv.shared.reserved.0,"aw",@nobits
	.weak		__nv_reservedSMEM_offset_0_alias
	.size		__nv_reservedSMEM_offset_0_alias, 0, 64
	.other		__nv_reservedSMEM_offset_0_alias,@"STO_CUDA_RESERVED_SHARED STV_DEFAULT"
__nv_reservedSMEM_offset_0_alias:
	.zero		0
	.zero		64


//--------------------- .nv.shared._Z9gpu_exp_zPKdS0_Pdyi --------------------------
	.section	.nv.shared._Z9gpu_exp_zPKdS0_Pdyi,"aw",@nobits
	.sectionflags	@""
	.align	16
	.zero		1024


//--------------------- .nv.constant0._Z14gpu_exp_z_bitsPKmmPKdS2_Pdyi --------------------------
	.section	.nv.constant0._Z14gpu_exp_z_bitsPKmmPKdS2_Pdyi,"a",@progbits
	.sectionflags	@""
	.align	4
.nv.constant0._Z14gpu_exp_z_bitsPKmmPKdS2_Pdyi:
	.zero		948


//--------------------- .nv.constant0._Z9gpu_exp_zPKdS0_Pdyi --------------------------
	.section	.nv.constant0._Z9gpu_exp_zPKdS0_Pdyi,"a",@progbits
	.sectionflags	@""
	.align	4
.nv.constant0._Z9gpu_exp_zPKdS0_Pdyi:
	.zero		932


//--------------------- SYMBOLS --------------------------

	.type		.nv.reservedSmem.offset0,@object
	.size		.nv.reservedSmem.offset0,0x4
	.type		.nv.reservedSmem.cap,@object
	.size		.nv.reservedSmem.cap,0x4
